//
// Generated by NVIDIA NVVM Compiler
//
// Compiler Build ID: CL-36424714
// Cuda compilation tools, release 13.0, V13.0.88
// Based on NVVM 20.0.0
//

.version 9.0
.target sm_100
.address_size 64

	// .globl	_Z3addiPfS_

.visible .entry _Z3addiPfS_(
	.param .u32 _Z3addiPfS__param_0,
	.param .u64 .ptr .align 1 _Z3addiPfS__param_1,
	.param .u64 .ptr .align 1 _Z3addiPfS__param_2
)
{
	.reg .pred 	%p<8>;
	.reg .b32 	%r<33>;
	.reg .b32 	%f<23>;
	.reg .b64 	%rd<18>;

	ld.param.u32 	%r16, [_Z3addiPfS__param_0];
	ld.param.u64 	%rd6, [_Z3addiPfS__param_1];
	ld.param.u64 	%rd5, [_Z3addiPfS__param_2];
	cvta.to.global.u64 	%rd1, %rd6;
	mov.u32 	%r17, %ctaid.x;
	mov.u32 	%r18, %ntid.x;
	mov.u32 	%r19, %tid.x;
	mad.lo.s32 	%r1, %r17, %r18, %r19;
	setp.ge.s32 	%p1, %r1, %r16;
	setp.lt.s32 	%p2, %r1, 0;
	or.pred  	%p3, %p1, %p2;
	@%p3 bra 	$L__BB0_8;
	cvta.to.global.u64 	%rd7, %rd5;
	mul.wide.u32 	%rd8, %r1, 4;
	add.s64 	%rd2, %rd7, %rd8;
	ld.global.f32 	%f20, [%rd2];
	add.s32 	%r2, %r1, 1;
	and.b32  	%r20, %r1, 3;
	setp.eq.s32 	%p4, %r20, 3;
	mov.u32 	%r30, %r1;
	@%p4 bra 	$L__BB0_5;
	and.b32  	%r21, %r2, 3;
	neg.s32 	%r28, %r21;
	mov.u64 	%rd17, %rd1;
	mov.u32 	%r29, %r2;
$L__BB0_3:
	.pragma "nounroll";
	add.s32 	%r6, %r29, -1;
	cvt.rn.f32.u32 	%f7, %r29;
	ld.global.f32 	%f8, [%rd17];
	fma.rn.f32 	%f20, %f8, %f7, %f20;
	st.global.f32 	[%rd2], %f20;
	add.s64 	%rd17, %rd17, 4;
	add.s32 	%r28, %r28, 1;
	setp.ne.s32 	%p5, %r28, 0;
	mov.u32 	%r29, %r6;
	@%p5 bra 	$L__BB0_3;
	add.s32 	%r30, %r6, -1;
$L__BB0_5:
	setp.lt.u32 	%p6, %r1, 3;
	@%p6 bra 	$L__BB0_8;
	sub.s32 	%r32, %r2, %r30;
	add.s32 	%r31, %r30, 1;
$L__BB0_7:
	add.s32 	%r22, %r31, -1;
	cvt.rn.f32.u32 	%f9, %r31;
	add.s32 	%r23, %r32, -1;
	mul.wide.u32 	%rd9, %r23, 4;
	add.s64 	%rd10, %rd1, %rd9;
	ld.global.f32 	%f10, [%rd10];
	fma.rn.f32 	%f11, %f10, %f9, %f20;
	st.global.f32 	[%rd2], %f11;
	add.s32 	%r24, %r31, -2;
	cvt.rn.f32.u32 	%f12, %r22;
	add.s32 	%r25, %r32, 2;
	mul.wide.u32 	%rd11, %r32, 4;
	add.s64 	%rd12, %rd1, %rd11;
	ld.global.f32 	%f13, [%rd12];
	fma.rn.f32 	%f14, %f13, %f12, %f11;
	st.global.f32 	[%rd2], %f14;
	add.s32 	%r26, %r31, -3;
	cvt.rn.f32.u32 	%f15, %r24;
	add.s32 	%r27, %r32, 1;
	mul.wide.u32 	%rd13, %r27, 4;
	add.s64 	%rd14, %rd1, %rd13;
	ld.global.f32 	%f16, [%rd14];
	fma.rn.f32 	%f17, %f16, %f15, %f14;
	st.global.f32 	[%rd2], %f17;
	cvt.rn.f32.u32 	%f18, %r26;
	mul.wide.u32 	%rd15, %r25, 4;
	add.s64 	%rd16, %rd1, %rd15;
	ld.global.f32 	%f19, [%rd16];
	fma.rn.f32 	%f20, %f19, %f18, %f17;
	st.global.f32 	[%rd2], %f20;
	add.s32 	%r32, %r32, 4;
	add.s32 	%r31, %r31, -4;
	setp.gt.s32 	%p7, %r22, 3;
	@%p7 bra 	$L__BB0_7;
$L__BB0_8:
	ret;

}


// ===== COMPILED SASS (sm_100) =====

	.target	sm_100

	.elftype	@"ET_EXEC"


//--------------------- .note.nv.tkinfo           --------------------------
	.section	.note.nv.tkinfo,"",@"SHT_NOTE"
	.sectionflags	@"SHF_NOTE_NV_TKINFO"
	.tkinfo
        /*0018*/ 	.word	0x00000002
        /*0030*/ 	.string	""
        /*0030*/ 	.string	"ptxas"
        /*0030*/ 	.string	"Cuda compilation tools, release 13.0, V13.0.88"
        /*0030*/ 	.string	"Build cuda_13.0.r13.0/compiler.36424714_0"
        /*0030*/ 	.string	"-arch sm_100 -m 64 "



//--------------------- .note.nv.cuinfo           --------------------------
	.section	.note.nv.cuinfo,"",@"SHT_NOTE"
	.sectionflags	@"SHF_NOTE_NV_CUINFO"
        /*0018*/ 	.short	0x0002
        /*001a*/ 	.short	0x0064
        /*001c*/ 	.short	0x0082
	.zero		2


//--------------------- .nv.info                  --------------------------
	.section	.nv.info,"",@"SHT_CUDA_INFO"
	.align	4


	//----- nvinfo : EIATTR_REGCOUNT
	.align		4
        /*0000*/ 	.byte	0x04, 0x2f
        /*0002*/ 	.short	(.L_1 - .L_0)
	.align		4
.L_0:
        /*0004*/ 	.word	index@(_Z3addiPfS_)
        /*0008*/ 	.word	0x00000014


	//----- nvinfo : EIATTR_FRAME_SIZE
	.align		4
.L_1:
        /*000c*/ 	.byte	0x04, 0x11
        /*000e*/ 	.short	(.L_3 - .L_2)
	.align		4
.L_2:
        /*0010*/ 	.word	index@(_Z3addiPfS_)
        /*0014*/ 	.word	0x00000000


	//----- nvinfo : EIATTR_MIN_STACK_SIZE
	.align		4
.L_3:
        /*0018*/ 	.byte	0x04, 0x12
        /*001a*/ 	.short	(.L_5 - .L_4)
	.align		4
.L_4:
        /*001c*/ 	.word	index@(_Z3addiPfS_)
        /*0020*/ 	.word	0x00000000
.L_5:


//--------------------- .nv.compat                --------------------------
	.section	.nv.compat,"",@"SHT_CUDA_COMPAT_INFO"
	.align	4
        /*0000*/ 	.byte	0x02, 0x09, 0x00, 0x00, 0x02, 0x02, 0x01, 0x00, 0x02, 0x05, 0x05, 0x00, 0x03, 0x07, 0x01, 0x01
        /*0010*/ 	.byte	0x02, 0x03, 0x00, 0x00, 0x02, 0x06, 0x01, 0x00, 0x04, 0x0b, 0x08, 0x00, 0x09, 0x00, 0x00, 0x00
        /*0020*/ 	.byte	0x00, 0x00, 0x00, 0x00


//--------------------- .nv.info._Z3addiPfS_      --------------------------
	.section	.nv.info._Z3addiPfS_,"",@"SHT_CUDA_INFO"
	.sectionflags	@""
	.align	4


	//----- nvinfo : EIATTR_CUDA_API_VERSION
	.align		4
        /*0000*/ 	.byte	0x04, 0x37
        /*0002*/ 	.short	(.L_7 - .L_6)
.L_6:
        /*0004*/ 	.word	0x00000082


	//----- nvinfo : EIATTR_KPARAM_INFO
	.align		4
.L_7:
        /*0008*/ 	.byte	0x04, 0x17
        /*000a*/ 	.short	(.L_9 - .L_8)
.L_8:
        /*000c*/ 	.word	0x00000000
        /*0010*/ 	.short	0x0002
        /*0012*/ 	.short	0x0010
        /*0014*/ 	.byte	0x00, 0xf5, 0x21, 0x00


	//----- nvinfo : EIATTR_KPARAM_INFO
	.align		4
.L_9:
        /*0018*/ 	.byte	0x04, 0x17
        /*001a*/ 	.short	(.L_11 - .L_10)
.L_10:
        /*001c*/ 	.word	0x00000000
        /*0020*/ 	.short	0x0001
        /*0022*/ 	.short	0x0008
        /*0024*/ 	.byte	0x00, 0xf5, 0x21, 0x00


	//----- nvinfo : EIATTR_KPARAM_INFO
	.align		4
.L_11:
        /*0028*/ 	.byte	0x04, 0x17
        /*002a*/ 	.short	(.L_13 - .L_12)
.L_12:
        /*002c*/ 	.word	0x00000000
        /*0030*/ 	.short	0x0000
        /*0032*/ 	.short	0x0000
        /*0034*/ 	.byte	0x00, 0xf0, 0x11, 0x00


	//----- nvinfo : EIATTR_SPARSE_MMA_MASK
	.align		4
.L_13:
        /*0038*/ 	.byte	0x03, 0x50
        /*003a*/ 	.short	0x0000


	//----- nvinfo : EIATTR_MAXREG_COUNT
	.align		4
        /*003c*/ 	.byte	0x03, 0x1b
        /*003e*/ 	.short	0x00ff


	//----- nvinfo : EIATTR_MERCURY_ISA_VERSION
	.align		4
        /*0040*/ 	.byte	0x03, 0x5f
        /*0042*/ 	.short	0x0101


	//----- nvinfo : EIATTR_VRC_CTA_INIT_COUNT
	.align		4
        /*0044*/ 	.byte	0x02, 0x4a
	.zero		1
	.zero		1


	//----- nvinfo : EIATTR_EXIT_INSTR_OFFSETS
	.align		4
        /*0048*/ 	.byte	0x04, 0x1c
        /*004a*/ 	.short	(.L_15 - .L_14)


	//   ....[0]....
.L_14:
        /*004c*/ 	.word	0x00000080


	//   ....[1]....
        /*0050*/ 	.word	0x000002c0


	//   ....[2]....
        /*0054*/ 	.word	0x000004e0


	//----- nvinfo : EIATTR_CRS_STACK_SIZE
	.align		4
.L_15:
        /*0058*/ 	.byte	0x04, 0x1e
        /*005a*/ 	.short	(.L_17 - .L_16)
.L_16:
        /*005c*/ 	.word	0x00000000


	//----- nvinfo : EIATTR_CBANK_PARAM_SIZE
	.align		4
.L_17:
        /*0060*/ 	.byte	0x03, 0x19
        /*0062*/ 	.short	0x0018


	//----- nvinfo : EIATTR_PARAM_CBANK
	.align		4
        /*0064*/ 	.byte	0x04, 0x0a
        /*0066*/ 	.short	(.L_19 - .L_18)
	.align		4
.L_18:
        /*0068*/ 	.word	index@(.nv.constant0._Z3addiPfS_)
        /*006c*/ 	.short	0x0380
        /*006e*/ 	.short	0x0018


	//----- nvinfo : EIATTR_SW_WAR
	.align		4
.L_19:
        /*0070*/ 	.byte	0x04, 0x36
        /*0072*/ 	.short	(.L_21 - .L_20)
.L_20:
        /*0074*/ 	.word	0x00000008
.L_21:


//--------------------- .nv.callgraph             --------------------------
	.section	.nv.callgraph,"",@"SHT_CUDA_CALLGRAPH"
	.align	4
	.sectionentsize	8
	.align		4
        /*0000*/ 	.word	0x00000000
	.align		4
        /*0004*/ 	.word	0xffffffff
	.align		4
        /*0008*/ 	.word	0x00000000
	.align		4
        /*000c*/ 	.word	0xfffffffe
	.align		4
        /*0010*/ 	.word	0x00000000
	.align		4
        /*0014*/ 	.word	0xfffffffd
	.align		4
        /*0018*/ 	.word	0x00000000
	.align		4
        /*001c*/ 	.word	0xfffffffc


//--------------------- .text._Z3addiPfS_         --------------------------
	.section	.text._Z3addiPfS_,"ax",@progbits
	.align	128
        .global         _Z3addiPfS_
        .type           _Z3addiPfS_,@function
        .size           _Z3addiPfS_,(.L_x_6 - _Z3addiPfS_)
        .other          _Z3addiPfS_,@"STO_CUDA_ENTRY STV_DEFAULT"
_Z3addiPfS_:
.text._Z3addiPfS_:
[----:B------:R-:W-:Y:S01]  /*0000*/  LDC R1, c[0x0][0x37c] ;  /* 0x0000df00ff017b82 */ /* 0x000fe20000000800 */
[----:B------:R-:W0:Y:S07]  /*0010*/  S2R R0, SR_TID.X ;  /* 0x0000000000007919 */ /* 0x000e2e0000002100 */
[----:B------:R-:W0:Y:S01]  /*0020*/  S2UR UR4, SR_CTAID.X ;  /* 0x00000000000479c3 */ /* 0x000e220000002500 */
[----:B------:R-:W1:Y:S07]  /*0030*/  LDCU UR5, c[0x0][0x380] ;  /* 0x00007000ff0577ac */ /* 0x000e6e0008000800 */
[----:B------:R-:W0:Y:S02]  /*0040*/  LDC R7, c[0x0][0x360] ;  /* 0x0000d800ff077b82 */ /* 0x000e240000000800 */
[----:B0-----:R-:W-:-:S05]  /*0050*/  IMAD R7, R7, UR4, R0 ;  /* 0x0000000407077c24 */ /* 0x001fca000f8e0200 */
[----:B------:R-:W-:-:S04]  /*0060*/  ISETP.GE.AND P0, PT, R7, RZ, PT ;  /* 0x000000ff0700720c */ /* 0x000fc80003f06270 */
[----:B-1----:R-:W-:-:S13]  /*0070*/  ISETP.GE.OR P0, PT, R7, UR5, !P0 ;  /* 0x0000000507007c0c */ /* 0x002fda000c706670 */
[----:B------:R-:W-:Y:S05]  /*0080*/  @P0 EXIT ;  /* 0x000000000000094d */ /* 0x000fea0003800000 */
[----:B------:R-:W0:Y:S01]  /*0090*/  LDC.64 R2, c[0x0][0x390] ;  /* 0x0000e400ff027b82 */ /* 0x000e220000000a00 */
[----:B------:R-:W1:Y:S01]  /*00a0*/  LDCU.64 UR4, c[0x0][0x358] ;  /* 0x00006b00ff0477ac */ /* 0x000e620008000a00 */
[----:B0-----:R-:W-:-:S05]  /*00b0*/  IMAD.WIDE.U32 R2, R7, 0x4, R2 ;  /* 0x0000000407027825 */ /* 0x001fca00078e0002 */
[----:B-1----:R0:W5:Y:S01]  /*00c0*/  LDG.E R11, desc[UR4][R2.64] ;  /* 0x00000004020b7981 */ /* 0x002162000c1e1900 */
[C---:B------:R-:W-:Y:S01]  /*00d0*/  LOP3.LUT R0, R7.reuse, 0x3, RZ, 0xc0, !PT ;  /* 0x0000000307007812 */ /* 0x040fe200078ec0ff */
[----:B------:R-:W-:Y:S01]  /*00e0*/  BSSY.RECONVERGENT B0, `(.L_x_0) ;  /* 0x000001c000007945 */ /* 0x000fe20003800200 */
[----:B------:R-:W-:Y:S02]  /*00f0*/  IMAD.MOV.U32 R9, RZ, RZ, R7 ;  /* 0x000000ffff097224 */ /* 0x000fe400078e0007 */
[----:B------:R-:W-:Y:S01]  /*0100*/  ISETP.NE.AND P0, PT, R0, 0x3, PT ;  /* 0x000000030000780c */ /* 0x000fe20003f05270 */
[----:B------:R-:W-:-:S12]  /*0110*/  VIADD R0, R7, 0x1 ;  /* 0x0000000107007836 */ /* 0x000fd80000000000 */
[----:B0-----:R-:W-:Y:S05]  /*0120*/  @!P0 BRA `(.L_x_1) ;  /* 0x00000000005c8947 */ /* 0x001fea0003800000 */
[----:B------:R-:W0:Y:S01]  /*0130*/  LDCU.64 UR6, c[0x0][0x388] ;  /* 0x00007100ff0677ac */ /* 0x000e220008000a00 */
[----:B------:R-:W-:Y:S01]  /*0140*/  LOP3.LUT R4, R0, 0x3, RZ, 0xc0, !PT ;  /* 0x0000000300047812 */ /* 0x000fe200078ec0ff */
[----:B------:R-:W-:Y:S01]  /*0150*/  BSSY.RECONVERGENT B1, `(.L_x_2) ;  /* 0x0000013000017945 */ /* 0x000fe20003800200 */
[----:B------:R-:W-:-:S03]  /*0160*/  MOV R8, R0 ;  /* 0x0000000000087202 */ /* 0x000fc60000000f00 */
[----:B------:R-:W-:Y:S01]  /*0170*/  IMAD.MOV R6, RZ, RZ, -R4 ;  /* 0x000000ffff067224 */ /* 0x000fe200078e0a04 */
[----:B0-----:R-:W-:Y:S01]  /*0180*/  MOV R12, UR6 ;  /* 0x00000006000c7c02 */ /* 0x001fe20008000f00 */
[----:B------:R-:W-:-:S07]  /*0190*/  IMAD.U32 R13, RZ, RZ, UR7 ;  /* 0x00000007ff0d7e24 */ /* 0x000fce000f8e00ff */
.L_x_3:
[----:B------:R-:W-:Y:S01]  /*01a0*/  MOV R4, R12 ;  /* 0x0000000c00047202 */ /* 0x000fe20000000f00 */
[----:B------:R-:W-:-:S05]  /*01b0*/  IMAD.MOV.U32 R5, RZ, RZ, R13 ;  /* 0x000000ffff057224 */ /* 0x000fca00078e000d */
[----:B------:R-:W2:Y:S01]  /*01c0*/  LDG.E R4, desc[UR4][R4.64] ;  /* 0x0000000404047981 */ /* 0x000ea2000c1e1900 */
[----:B------:R-:W-:Y:S01]  /*01d0*/  I2FP.F32.U32 R10, R8 ;  /* 0x00000008000a7245 */ /* 0x000fe20000201000 */
[----:B------:R-:W-:Y:S01]  /*01e0*/  VIADD R9, R8, 0xffffffff ;  /* 0xffffffff08097836 */ /* 0x000fe20000000000 */
[----:B------:R-:W-:Y:S02]  /*01f0*/  IADD3 R6, PT, PT, R6, 0x1, RZ ;  /* 0x0000000106067810 */ /* 0x000fe40007ffe0ff */
[----:B------:R-:W-:Y:S02]  /*0200*/  IADD3 R12, P1, PT, R12, 0x4, RZ ;  /* 0x000000040c0c7810 */ /* 0x000fe40007f3e0ff */
[----:B------:R-:W-:Y:S02]  /*0210*/  ISETP.NE.AND P0, PT, R6, RZ, PT ;  /* 0x000000ff0600720c */ /* 0x000fe40003f05270 */
[----:B------:R-:W-:Y:S01]  /*0220*/  IADD3.X R13, PT, PT, RZ, R13, RZ, P1, !PT ;  /* 0x0000000dff0d7210 */ /* 0x000fe20000ffe4ff */
[----:B0-2--5:R-:W-:Y:S01]  /*0230*/  FFMA R11, R10, R4, R11 ;  /* 0x000000040a0b7223 */ /* 0x025fe2000000000b */
[----:B------:R-:W-:Y:S01]  /*0240*/  MOV R10, R8 ;  /* 0x00000008000a7202 */ /* 0x000fe20000000f00 */
[----:B------:R-:W-:-:S03]  /*0250*/  IMAD.MOV.U32 R8, RZ, RZ, R9 ;  /* 0x000000ffff087224 */ /* 0x000fc600078e0009 */
[----:B------:R0:W-:Y:S05]  /*0260*/  STG.E desc[UR4][R2.64], R11 ;  /* 0x0000000b02007986 */ /* 0x0001ea000c101904 */
[----:B------:R-:W-:Y:S05]  /*0270*/  @P0 BRA `(.L_x_3) ;  /* 0xfffffffc00c80947 */ /* 0x000fea000383ffff */
[----:B------:R-:W-:Y:S05]  /*0280*/  BSYNC.RECONVERGENT B1 ;  /* 0x0000000000017941 */ /* 0x000fea0003800200 */
.L_x_2:
[----:B------:R-:W-:-:S07]  /*0290*/  VIADD R9, R10, 0xfffffffe ;  /* 0xfffffffe0a097836 */ /* 0x000fce0000000000 */
.L_x_1:
[----:B------:R-:W-:Y:S05]  /*02a0*/  BSYNC.RECONVERGENT B0 ;  /* 0x0000000000007941 */ /* 0x000fea0003800200 */
.L_x_0:
[----:B------:R-:W-:-:S13]  /*02b0*/  ISETP.GE.U32.AND P0, PT, R7, 0x3, PT ;  /* 0x000000030700780c */ /* 0x000fda0003f06070 */
[----:B------:R-:W-:Y:S05]  /*02c0*/  @!P0 EXIT ;  /* 0x000000000000894d */ /* 0x000fea0003800000 */
[----:B------:R-:W1:Y:S01]  /*02d0*/  LDC.64 R4, c[0x0][0x388] ;  /* 0x0000e200ff047b82 */ /* 0x000e620000000a00 */
[----:B------:R-:W-:Y:S01]  /*02e0*/  IADD3 R7, PT, PT, R0, -R9, RZ ;  /* 0x8000000900077210 */ /* 0x000fe20007ffe0ff */
[----:B------:R-:W-:-:S07]  /*02f0*/  VIADD R0, R9, 0x1 ;  /* 0x0000000109007836 */ /* 0x000fce0000000000 */
.L_x_4:
[----:B------:R-:W-:-:S05]  /*0300*/  IADD3 R9, PT, PT, R7, -0x1, RZ ;  /* 0xffffffff07097810 */ /* 0x000fca0007ffe0ff */
[----:B-1----:R-:W-:-:S06]  /*0310*/  IMAD.WIDE.U32 R8, R9, 0x4, R4 ;  /* 0x0000000409087825 */ /* 0x002fcc00078e0004 */
[----:B--2---:R-:W2:Y:S01]  /*0320*/  LDG.E R8, desc[UR4][R8.64] ;  /* 0x0000000408087981 */ /* 0x004ea2000c1e1900 */
[----:B------:R-:W-:-:S05]  /*0330*/  I2FP.F32.U32 R6, R0 ;  /* 0x0000000000067245 */ /* 0x000fca0000201000 */
[----:B--2--5:R-:W-:Y:S01]  /*0340*/  FFMA R15, R6, R8, R11 ;  /* 0x00000008060f7223 */ /* 0x024fe2000000000b */
[----:B0-----:R-:W-:-:S04]  /*0350*/  IMAD.WIDE.U32 R10, R7, 0x4, R4 ;  /* 0x00000004070a7825 */ /* 0x001fc800078e0004 */
[----:B------:R0:W-:Y:S04]  /*0360*/  STG.E desc[UR4][R2.64], R15 ;  /* 0x0000000f02007986 */ /* 0x0001e8000c101904 */
[----:B------:R-:W2:Y:S01]  /*0370*/  LDG.E R10, desc[UR4][R10.64] ;  /* 0x000000040a0a7981 */ /* 0x000ea2000c1e1900 */
[----:B------:R-:W-:Y:S01]  /*0380*/  VIADD R6, R0, 0xffffffff ;  /* 0xffffffff00067836 */ /* 0x000fe20000000000 */
[----:B------:R-:W-:-:S04]  /*0390*/  IADD3 R13, PT, PT, R7, 0x1, RZ ;  /* 0x00000001070d7810 */ /* 0x000fc80007ffe0ff */
[----:B------:R-:W-:-:S05]  /*03a0*/  I2FP.F32.U32 R12, R6 ;  /* 0x00000006000c7245 */ /* 0x000fca0000201000 */
[----:B--2---:R-:W-:Y:S01]  /*03b0*/  FFMA R17, R12, R10, R15 ;  /* 0x0000000a0c117223 */ /* 0x004fe2000000000f */
[----:B------:R-:W-:-:S04]  /*03c0*/  IMAD.WIDE.U32 R12, R13, 0x4, R4 ;  /* 0x000000040d0c7825 */ /* 0x000fc800078e0004 */
[----:B------:R2:W-:Y:S04]  /*03d0*/  STG.E desc[UR4][R2.64], R17 ;  /* 0x0000001102007986 */ /* 0x0005e8000c101904 */
[----:B------:R-:W0:Y:S01]  /*03e0*/  LDG.E R12, desc[UR4][R12.64] ;  /* 0x000000040c0c7981 */ /* 0x000e22000c1e1900 */
[----:B------:R-:W-:Y:S01]  /*03f0*/  VIADD R8, R0, 0xfffffffe ;  /* 0xfffffffe00087836 */ /* 0x000fe20000000000 */
[----:B------:R-:W-:-:S04]  /*0400*/  IADD3 R9, PT, PT, R7, 0x2, RZ ;  /* 0x0000000207097810 */ /* 0x000fc80007ffe0ff */
[----:B------:R-:W-:-:S05]  /*0410*/  I2FP.F32.U32 R8, R8 ;  /* 0x0000000800087245 */ /* 0x000fca0000201000 */
[----:B0-----:R-:W-:Y:S01]  /*0420*/  FFMA R15, R8, R12, R17 ;  /* 0x0000000c080f7223 */ /* 0x001fe20000000011 */
[----:B------:R-:W-:-:S04]  /*0430*/  IMAD.WIDE.U32 R8, R9, 0x4, R4 ;  /* 0x0000000409087825 */ /* 0x000fc800078e0004 */
[----:B------:R2:W-:Y:S04]  /*0440*/  STG.E desc[UR4][R2.64], R15 ;  /* 0x0000000f02007986 */ /* 0x0005e8000c101904 */
[----:B------:R-:W3:Y:S01]  /*0450*/  LDG.E R8, desc[UR4][R8.64] ;  /* 0x0000000408087981 */ /* 0x000ee2000c1e1900 */
[----:B------:R-:W-:Y:S01]  /*0460*/  VIADD R10, R0, 0xfffffffd ;  /* 0xfffffffd000a7836 */ /* 0x000fe20000000000 */
[----:B------:R-:W-:Y:S01]  /*0470*/  ISETP.GT.AND P0, PT, R6, 0x3, PT ;  /* 0x000000030600780c */ /* 0x000fe20003f04270 */
[----:B------:R-:W-:Y:S01]  /*0480*/  VIADD R0, R0, 0xfffffffc ;  /* 0xfffffffc00007836 */ /* 0x000fe20000000000 */
[----:B------:R-:W-:Y:S02]  /*0490*/  IADD3 R7, PT, PT, R7, 0x4, RZ ;  /* 0x0000000407077810 */ /* 0x000fe40007ffe0ff */
[----:B------:R-:W-:-:S05]  /*04a0*/  I2FP.F32.U32 R10, R10 ;  /* 0x0000000a000a7245 */ /* 0x000fca0000201000 */
[----:B---3--:R-:W-:-:S05]  /*04b0*/  FFMA R11, R10, R8, R15 ;  /* 0x000000080a0b7223 */ /* 0x008fca000000000f */
[----:B------:R2:W-:Y:S01]  /*04c0*/  STG.E desc[UR4][R2.64], R11 ;  /* 0x0000000b02007986 */ /* 0x0005e2000c101904 */
[----:B------:R-:W-:Y:S05]  /*04d0*/  @P0 BRA `(.L_x_4) ;  /* 0xfffffffc00880947 */ /* 0x000fea000383ffff */
[----:B------:R-:W-:Y:S05]  /*04e0*/  EXIT ;  /* 0x000000000000794d */ /* 0x000fea0003800000 */
.L_x_5:
[----:B------:R-:W-:-:S00]  /*04f0*/  BRA `(.L_x_5) ;  /* 0xfffffffc00fc7947 */ /* 0x000fc0000383ffff */
[----:B------:R-:W-:-:S00]  /*0500*/  NOP ;  /* 0x0000000000007918 */ /* 0x000fc00000000000 */
[----:B------:R-:W-:-:S00]  /*0510*/  NOP ;  /* 0x0000000000007918 */ /* 0x000fc00000000000 */
[----:B------:R-:W-:-:S00]  /*0520*/  NOP ;  /* 0x0000000000007918 */ /* 0x000fc00000000000 */
[----:B------:R-:W-:-:S00]  /*0530*/  NOP ;  /* 0x0000000000007918 */ /* 0x000fc00000000000 */
[----:B------:R-:W-:-:S00]  /*0540*/  NOP ;  /* 0x0000000000007918 */ /* 0x000fc00000000000 */
[----:B------:R-:W-:-:S00]  /*0550*/  NOP ;  /* 0x0000000000007918 */ /* 0x000fc00000000000 */
[----:B------:R-:W-:-:S00]  /*0560*/  NOP ;  /* 0x0000000000007918 */ /* 0x000fc00000000000 */
[----:B------:R-:W-:-:S00]  /*0570*/  NOP ;  /* 0x0000000000007918 */ /* 0x000fc00000000000 */
.L_x_6:


//--------------------- .nv.shared.reserved.0     --------------------------
	.section	.nv.shared.reserved.0,"aw",@nobits
	.weak		__nv_reservedSMEM_offset_0_alias
	.size		__nv_reservedSMEM_offset_0_alias, 0, 64
	.other		__nv_reservedSMEM_offset_0_alias,@"STO_CUDA_RESERVED_SHARED STV_DEFAULT"
__nv_reservedSMEM_offset_0_alias:
	.zero		0
	.zero		64


//--------------------- .nv.constant0._Z3addiPfS_ --------------------------
	.section	.nv.constant0._Z3addiPfS_,"a",@progbits
	.sectionflags	@""
	.align	4
.nv.constant0._Z3addiPfS_:
	.zero		920


//--------------------- SYMBOLS --------------------------

	.type		.nv.reservedSmem.offset0,@object
	.size		.nv.reservedSmem.offset0,0x4
